//
// Generated by NVIDIA NVVM Compiler
//
// Compiler Build ID: CL-36424714
// Cuda compilation tools, release 13.0, V13.0.88
// Based on NVVM 20.0.0
//

.version 9.0
.target sm_100
.address_size 64

	// .globl	_Z22tile_rowsum_128_kernelPfS_
.global .align 4 .b8 x[65536];
.global .align 4 .b8 result[512];

.visible .entry _Z22tile_rowsum_128_kernelPfS_(
	.param .u64 .ptr .align 1 _Z22tile_rowsum_128_kernelPfS__param_0,
	.param .u64 .ptr .align 1 _Z22tile_rowsum_128_kernelPfS__param_1
)
{
	.reg .pred 	%p<10>;
	.reg .b32 	%r<12>;
	.reg .b32 	%f<259>;
	.reg .b64 	%rd<22>;

	ld.param.u64 	%rd2, [_Z22tile_rowsum_128_kernelPfS__param_0];
	ld.param.u64 	%rd3, [_Z22tile_rowsum_128_kernelPfS__param_1];
	mov.u32 	%r3, %tid.y;
	mov.u32 	%r4, %ctaid.y;
	mov.u32 	%r5, %ntid.y;
	mad.lo.s32 	%r1, %r4, %r5, %r3;
	mov.u32 	%r6, %tid.x;
	mov.u32 	%r7, %ctaid.x;
	mov.u32 	%r8, %ntid.x;
	mad.lo.s32 	%r2, %r7, %r8, %r6;
	setp.gt.u32 	%p1, %r1, 127;
	setp.gt.s32 	%p2, %r2, 127;
	mul.wide.u32 	%rd4, %r1, 512;
	mov.u64 	%rd5, x;
	add.s64 	%rd1, %rd5, %rd4;
	or.pred  	%p3, %p1, %p2;
	@%p3 bra 	$L__BB0_2;
	cvta.to.global.u64 	%rd6, %rd2;
	shl.b32 	%r9, %r1, 7;
	add.s32 	%r10, %r9, %r2;
	mul.wide.s32 	%rd7, %r10, 4;
	add.s64 	%rd8, %rd6, %rd7;
	ld.global.f32 	%f1, [%rd8];
	mul.wide.s32 	%rd9, %r2, 4;
	add.s64 	%rd10, %rd1, %rd9;
	st.global.f32 	[%rd10], %f1;
$L__BB0_2:
	setp.gt.u32 	%p4, %r1, 127;
	setp.ne.s32 	%p5, %r2, 0;
	or.pred  	%p6, %p5, %p4;
	@%p6 bra 	$L__BB0_4;
	ld.global.f32 	%f2, [%rd1];
	add.f32 	%f3, %f2, 0f00000000;
	ld.global.f32 	%f4, [%rd1+4];
	add.f32 	%f5, %f3, %f4;
	ld.global.f32 	%f6, [%rd1+8];
	add.f32 	%f7, %f5, %f6;
	ld.global.f32 	%f8, [%rd1+12];
	add.f32 	%f9, %f7, %f8;
	ld.global.f32 	%f10, [%rd1+16];
	add.f32 	%f11, %f9, %f10;
	ld.global.f32 	%f12, [%rd1+20];
	add.f32 	%f13, %f11, %f12;
	ld.global.f32 	%f14, [%rd1+24];
	add.f32 	%f15, %f13, %f14;
	ld.global.f32 	%f16, [%rd1+28];
	add.f32 	%f17, %f15, %f16;
	ld.global.f32 	%f18, [%rd1+32];
	add.f32 	%f19, %f17, %f18;
	ld.global.f32 	%f20, [%rd1+36];
	add.f32 	%f21, %f19, %f20;
	ld.global.f32 	%f22, [%rd1+40];
	add.f32 	%f23, %f21, %f22;
	ld.global.f32 	%f24, [%rd1+44];
	add.f32 	%f25, %f23, %f24;
	ld.global.f32 	%f26, [%rd1+48];
	add.f32 	%f27, %f25, %f26;
	ld.global.f32 	%f28, [%rd1+52];
	add.f32 	%f29, %f27, %f28;
	ld.global.f32 	%f30, [%rd1+56];
	add.f32 	%f31, %f29, %f30;
	ld.global.f32 	%f32, [%rd1+60];
	add.f32 	%f33, %f31, %f32;
	ld.global.f32 	%f34, [%rd1+64];
	add.f32 	%f35, %f33, %f34;
	ld.global.f32 	%f36, [%rd1+68];
	add.f32 	%f37, %f35, %f36;
	ld.global.f32 	%f38, [%rd1+72];
	add.f32 	%f39, %f37, %f38;
	ld.global.f32 	%f40, [%rd1+76];
	add.f32 	%f41, %f39, %f40;
	ld.global.f32 	%f42, [%rd1+80];
	add.f32 	%f43, %f41, %f42;
	ld.global.f32 	%f44, [%rd1+84];
	add.f32 	%f45, %f43, %f44;
	ld.global.f32 	%f46, [%rd1+88];
	add.f32 	%f47, %f45, %f46;
	ld.global.f32 	%f48, [%rd1+92];
	add.f32 	%f49, %f47, %f48;
	ld.global.f32 	%f50, [%rd1+96];
	add.f32 	%f51, %f49, %f50;
	ld.global.f32 	%f52, [%rd1+100];
	add.f32 	%f53, %f51, %f52;
	ld.global.f32 	%f54, [%rd1+104];
	add.f32 	%f55, %f53, %f54;
	ld.global.f32 	%f56, [%rd1+108];
	add.f32 	%f57, %f55, %f56;
	ld.global.f32 	%f58, [%rd1+112];
	add.f32 	%f59, %f57, %f58;
	ld.global.f32 	%f60, [%rd1+116];
	add.f32 	%f61, %f59, %f60;
	ld.global.f32 	%f62, [%rd1+120];
	add.f32 	%f63, %f61, %f62;
	ld.global.f32 	%f64, [%rd1+124];
	add.f32 	%f65, %f63, %f64;
	ld.global.f32 	%f66, [%rd1+128];
	add.f32 	%f67, %f65, %f66;
	ld.global.f32 	%f68, [%rd1+132];
	add.f32 	%f69, %f67, %f68;
	ld.global.f32 	%f70, [%rd1+136];
	add.f32 	%f71, %f69, %f70;
	ld.global.f32 	%f72, [%rd1+140];
	add.f32 	%f73, %f71, %f72;
	ld.global.f32 	%f74, [%rd1+144];
	add.f32 	%f75, %f73, %f74;
	ld.global.f32 	%f76, [%rd1+148];
	add.f32 	%f77, %f75, %f76;
	ld.global.f32 	%f78, [%rd1+152];
	add.f32 	%f79, %f77, %f78;
	ld.global.f32 	%f80, [%rd1+156];
	add.f32 	%f81, %f79, %f80;
	ld.global.f32 	%f82, [%rd1+160];
	add.f32 	%f83, %f81, %f82;
	ld.global.f32 	%f84, [%rd1+164];
	add.f32 	%f85, %f83, %f84;
	ld.global.f32 	%f86, [%rd1+168];
	add.f32 	%f87, %f85, %f86;
	ld.global.f32 	%f88, [%rd1+172];
	add.f32 	%f89, %f87, %f88;
	ld.global.f32 	%f90, [%rd1+176];
	add.f32 	%f91, %f89, %f90;
	ld.global.f32 	%f92, [%rd1+180];
	add.f32 	%f93, %f91, %f92;
	ld.global.f32 	%f94, [%rd1+184];
	add.f32 	%f95, %f93, %f94;
	ld.global.f32 	%f96, [%rd1+188];
	add.f32 	%f97, %f95, %f96;
	ld.global.f32 	%f98, [%rd1+192];
	add.f32 	%f99, %f97, %f98;
	ld.global.f32 	%f100, [%rd1+196];
	add.f32 	%f101, %f99, %f100;
	ld.global.f32 	%f102, [%rd1+200];
	add.f32 	%f103, %f101, %f102;
	ld.global.f32 	%f104, [%rd1+204];
	add.f32 	%f105, %f103, %f104;
	ld.global.f32 	%f106, [%rd1+208];
	add.f32 	%f107, %f105, %f106;
	ld.global.f32 	%f108, [%rd1+212];
	add.f32 	%f109, %f107, %f108;
	ld.global.f32 	%f110, [%rd1+216];
	add.f32 	%f111, %f109, %f110;
	ld.global.f32 	%f112, [%rd1+220];
	add.f32 	%f113, %f111, %f112;
	ld.global.f32 	%f114, [%rd1+224];
	add.f32 	%f115, %f113, %f114;
	ld.global.f32 	%f116, [%rd1+228];
	add.f32 	%f117, %f115, %f116;
	ld.global.f32 	%f118, [%rd1+232];
	add.f32 	%f119, %f117, %f118;
	ld.global.f32 	%f120, [%rd1+236];
	add.f32 	%f121, %f119, %f120;
	ld.global.f32 	%f122, [%rd1+240];
	add.f32 	%f123, %f121, %f122;
	ld.global.f32 	%f124, [%rd1+244];
	add.f32 	%f125, %f123, %f124;
	ld.global.f32 	%f126, [%rd1+248];
	add.f32 	%f127, %f125, %f126;
	ld.global.f32 	%f128, [%rd1+252];
	add.f32 	%f129, %f127, %f128;
	ld.global.f32 	%f130, [%rd1+256];
	add.f32 	%f131, %f129, %f130;
	ld.global.f32 	%f132, [%rd1+260];
	add.f32 	%f133, %f131, %f132;
	ld.global.f32 	%f134, [%rd1+264];
	add.f32 	%f135, %f133, %f134;
	ld.global.f32 	%f136, [%rd1+268];
	add.f32 	%f137, %f135, %f136;
	ld.global.f32 	%f138, [%rd1+272];
	add.f32 	%f139, %f137, %f138;
	ld.global.f32 	%f140, [%rd1+276];
	add.f32 	%f141, %f139, %f140;
	ld.global.f32 	%f142, [%rd1+280];
	add.f32 	%f143, %f141, %f142;
	ld.global.f32 	%f144, [%rd1+284];
	add.f32 	%f145, %f143, %f144;
	ld.global.f32 	%f146, [%rd1+288];
	add.f32 	%f147, %f145, %f146;
	ld.global.f32 	%f148, [%rd1+292];
	add.f32 	%f149, %f147, %f148;
	ld.global.f32 	%f150, [%rd1+296];
	add.f32 	%f151, %f149, %f150;
	ld.global.f32 	%f152, [%rd1+300];
	add.f32 	%f153, %f151, %f152;
	ld.global.f32 	%f154, [%rd1+304];
	add.f32 	%f155, %f153, %f154;
	ld.global.f32 	%f156, [%rd1+308];
	add.f32 	%f157, %f155, %f156;
	ld.global.f32 	%f158, [%rd1+312];
	add.f32 	%f159, %f157, %f158;
	ld.global.f32 	%f160, [%rd1+316];
	add.f32 	%f161, %f159, %f160;
	ld.global.f32 	%f162, [%rd1+320];
	add.f32 	%f163, %f161, %f162;
	ld.global.f32 	%f164, [%rd1+324];
	add.f32 	%f165, %f163, %f164;
	ld.global.f32 	%f166, [%rd1+328];
	add.f32 	%f167, %f165, %f166;
	ld.global.f32 	%f168, [%rd1+332];
	add.f32 	%f169, %f167, %f168;
	ld.global.f32 	%f170, [%rd1+336];
	add.f32 	%f171, %f169, %f170;
	ld.global.f32 	%f172, [%rd1+340];
	add.f32 	%f173, %f171, %f172;
	ld.global.f32 	%f174, [%rd1+344];
	add.f32 	%f175, %f173, %f174;
	ld.global.f32 	%f176, [%rd1+348];
	add.f32 	%f177, %f175, %f176;
	ld.global.f32 	%f178, [%rd1+352];
	add.f32 	%f179, %f177, %f178;
	ld.global.f32 	%f180, [%rd1+356];
	add.f32 	%f181, %f179, %f180;
	ld.global.f32 	%f182, [%rd1+360];
	add.f32 	%f183, %f181, %f182;
	ld.global.f32 	%f184, [%rd1+364];
	add.f32 	%f185, %f183, %f184;
	ld.global.f32 	%f186, [%rd1+368];
	add.f32 	%f187, %f185, %f186;
	ld.global.f32 	%f188, [%rd1+372];
	add.f32 	%f189, %f187, %f188;
	ld.global.f32 	%f190, [%rd1+376];
	add.f32 	%f191, %f189, %f190;
	ld.global.f32 	%f192, [%rd1+380];
	add.f32 	%f193, %f191, %f192;
	ld.global.f32 	%f194, [%rd1+384];
	add.f32 	%f195, %f193, %f194;
	ld.global.f32 	%f196, [%rd1+388];
	add.f32 	%f197, %f195, %f196;
	ld.global.f32 	%f198, [%rd1+392];
	add.f32 	%f199, %f197, %f198;
	ld.global.f32 	%f200, [%rd1+396];
	add.f32 	%f201, %f199, %f200;
	ld.global.f32 	%f202, [%rd1+400];
	add.f32 	%f203, %f201, %f202;
	ld.global.f32 	%f204, [%rd1+404];
	add.f32 	%f205, %f203, %f204;
	ld.global.f32 	%f206, [%rd1+408];
	add.f32 	%f207, %f205, %f206;
	ld.global.f32 	%f208, [%rd1+412];
	add.f32 	%f209, %f207, %f208;
	ld.global.f32 	%f210, [%rd1+416];
	add.f32 	%f211, %f209, %f210;
	ld.global.f32 	%f212, [%rd1+420];
	add.f32 	%f213, %f211, %f212;
	ld.global.f32 	%f214, [%rd1+424];
	add.f32 	%f215, %f213, %f214;
	ld.global.f32 	%f216, [%rd1+428];
	add.f32 	%f217, %f215, %f216;
	ld.global.f32 	%f218, [%rd1+432];
	add.f32 	%f219, %f217, %f218;
	ld.global.f32 	%f220, [%rd1+436];
	add.f32 	%f221, %f219, %f220;
	ld.global.f32 	%f222, [%rd1+440];
	add.f32 	%f223, %f221, %f222;
	ld.global.f32 	%f224, [%rd1+444];
	add.f32 	%f225, %f223, %f224;
	ld.global.f32 	%f226, [%rd1+448];
	add.f32 	%f227, %f225, %f226;
	ld.global.f32 	%f228, [%rd1+452];
	add.f32 	%f229, %f227, %f228;
	ld.global.f32 	%f230, [%rd1+456];
	add.f32 	%f231, %f229, %f230;
	ld.global.f32 	%f232, [%rd1+460];
	add.f32 	%f233, %f231, %f232;
	ld.global.f32 	%f234, [%rd1+464];
	add.f32 	%f235, %f233, %f234;
	ld.global.f32 	%f236, [%rd1+468];
	add.f32 	%f237, %f235, %f236;
	ld.global.f32 	%f238, [%rd1+472];
	add.f32 	%f239, %f237, %f238;
	ld.global.f32 	%f240, [%rd1+476];
	add.f32 	%f241, %f239, %f240;
	ld.global.f32 	%f242, [%rd1+480];
	add.f32 	%f243, %f241, %f242;
	ld.global.f32 	%f244, [%rd1+484];
	add.f32 	%f245, %f243, %f244;
	ld.global.f32 	%f246, [%rd1+488];
	add.f32 	%f247, %f245, %f246;
	ld.global.f32 	%f248, [%rd1+492];
	add.f32 	%f249, %f247, %f248;
	ld.global.f32 	%f250, [%rd1+496];
	add.f32 	%f251, %f249, %f250;
	ld.global.f32 	%f252, [%rd1+500];
	add.f32 	%f253, %f251, %f252;
	ld.global.f32 	%f254, [%rd1+504];
	add.f32 	%f255, %f253, %f254;
	ld.global.f32 	%f256, [%rd1+508];
	add.f32 	%f257, %f255, %f256;
	mul.wide.u32 	%rd11, %r1, 4;
	mov.u64 	%rd12, result;
	add.s64 	%rd13, %rd12, %rd11;
	st.global.f32 	[%rd13], %f257;
$L__BB0_4:
	setp.gt.u32 	%p7, %r1, 127;
	setp.gt.s32 	%p8, %r2, 0;
	or.pred  	%p9, %p7, %p8;
	@%p9 bra 	$L__BB0_6;
	mul.wide.u32 	%rd14, %r1, 4;
	mov.u64 	%rd15, result;
	add.s64 	%rd16, %rd15, %rd14;
	mul.wide.s32 	%rd17, %r2, 4;
	add.s64 	%rd18, %rd16, %rd17;
	ld.global.f32 	%f258, [%rd18];
	add.s32 	%r11, %r1, %r2;
	cvta.to.global.u64 	%rd19, %rd3;
	mul.wide.s32 	%rd20, %r11, 4;
	add.s64 	%rd21, %rd19, %rd20;
	st.global.f32 	[%rd21], %f258;
$L__BB0_6:
	ret;

}


// ===== COMPILED SASS (sm_100) =====

	.target	sm_100

	.elftype	@"ET_EXEC"


//--------------------- .note.nv.tkinfo           --------------------------
	.section	.note.nv.tkinfo,"",@"SHT_NOTE"
	.sectionflags	@"SHF_NOTE_NV_TKINFO"
	.tkinfo
        /*0018*/ 	.word	0x00000002
        /*0030*/ 	.string	""
        /*0030*/ 	.string	"ptxas"
        /*0030*/ 	.string	"Cuda compilation tools, release 13.0, V13.0.88"
        /*0030*/ 	.string	"Build cuda_13.0.r13.0/compiler.36424714_0"
        /*0030*/ 	.string	"-arch sm_100 -m 64 "



//--------------------- .note.nv.cuinfo           --------------------------
	.section	.note.nv.cuinfo,"",@"SHT_NOTE"
	.sectionflags	@"SHF_NOTE_NV_CUINFO"
        /*0018*/ 	.short	0x0002
        /*001a*/ 	.short	0x0064
        /*001c*/ 	.short	0x0082
	.zero		2


//--------------------- .nv.info                  --------------------------
	.section	.nv.info,"",@"SHT_CUDA_INFO"
	.align	4


	//----- nvinfo : EIATTR_REGCOUNT
	.align		4
        /*0000*/ 	.byte	0x04, 0x2f
        /*0002*/ 	.short	(.L_3 - .L_2)
	.align		4
.L_2:
        /*0004*/ 	.word	index@(_Z22tile_rowsum_128_kernelPfS_)
        /*0008*/ 	.word	0x0000001e


	//----- nvinfo : EIATTR_FRAME_SIZE
	.align		4
.L_3:
        /*000c*/ 	.byte	0x04, 0x11
        /*000e*/ 	.short	(.L_5 - .L_4)
	.align		4
.L_4:
        /*0010*/ 	.word	index@(_Z22tile_rowsum_128_kernelPfS_)
        /*0014*/ 	.word	0x00000000


	//----- nvinfo : EIATTR_MIN_STACK_SIZE
	.align		4
.L_5:
        /*0018*/ 	.byte	0x04, 0x12
        /*001a*/ 	.short	(.L_7 - .L_6)
	.align		4
.L_6:
        /*001c*/ 	.word	index@(_Z22tile_rowsum_128_kernelPfS_)
        /*0020*/ 	.word	0x00000000
.L_7:


//--------------------- .nv.compat                --------------------------
	.section	.nv.compat,"",@"SHT_CUDA_COMPAT_INFO"
	.align	4
        /*0000*/ 	.byte	0x02, 0x09, 0x00, 0x00, 0x02, 0x02, 0x01, 0x00, 0x02, 0x05, 0x05, 0x00, 0x03, 0x07, 0x01, 0x01
        /*0010*/ 	.byte	0x02, 0x03, 0x00, 0x00, 0x02, 0x06, 0x01, 0x00, 0x04, 0x0b, 0x08, 0x00, 0x09, 0x00, 0x00, 0x00
        /*0020*/ 	.byte	0x00, 0x00, 0x00, 0x00


//--------------------- .nv.info._Z22tile_rowsum_128_kernelPfS_ --------------------------
	.section	.nv.info._Z22tile_rowsum_128_kernelPfS_,"",@"SHT_CUDA_INFO"
	.sectionflags	@""
	.align	4


	//----- nvinfo : EIATTR_CUDA_API_VERSION
	.align		4
        /*0000*/ 	.byte	0x04, 0x37
        /*0002*/ 	.short	(.L_9 - .L_8)
.L_8:
        /*0004*/ 	.word	0x00000082


	//----- nvinfo : EIATTR_KPARAM_INFO
	.align		4
.L_9:
        /*0008*/ 	.byte	0x04, 0x17
        /*000a*/ 	.short	(.L_11 - .L_10)
.L_10:
        /*000c*/ 	.word	0x00000000
        /*0010*/ 	.short	0x0001
        /*0012*/ 	.short	0x0008
        /*0014*/ 	.byte	0x00, 0xf5, 0x21, 0x00


	//----- nvinfo : EIATTR_KPARAM_INFO
	.align		4
.L_11:
        /*0018*/ 	.byte	0x04, 0x17
        /*001a*/ 	.short	(.L_13 - .L_12)
.L_12:
        /*001c*/ 	.word	0x00000000
        /*0020*/ 	.short	0x0000
        /*0022*/ 	.short	0x0000
        /*0024*/ 	.byte	0x00, 0xf5, 0x21, 0x00


	//----- nvinfo : EIATTR_SPARSE_MMA_MASK
	.align		4
.L_13:
        /*0028*/ 	.byte	0x03, 0x50
        /*002a*/ 	.short	0x0000


	//----- nvinfo : EIATTR_MAXREG_COUNT
	.align		4
        /*002c*/ 	.byte	0x03, 0x1b
        /*002e*/ 	.short	0x00ff


	//----- nvinfo : EIATTR_MERCURY_ISA_VERSION
	.align		4
        /*0030*/ 	.byte	0x03, 0x5f
        /*0032*/ 	.short	0x0101


	//----- nvinfo : EIATTR_VRC_CTA_INIT_COUNT
	.align		4
        /*0034*/ 	.byte	0x02, 0x4a
	.zero		1
	.zero		1


	//----- nvinfo : EIATTR_EXIT_INSTR_OFFSETS
	.align		4
        /*0038*/ 	.byte	0x04, 0x1c
        /*003a*/ 	.short	(.L_15 - .L_14)


	//   ....[0]....
.L_14:
        /*003c*/ 	.word	0x000011e0


	//   ....[1]....
        /*0040*/ 	.word	0x00001270


	//----- nvinfo : EIATTR_CRS_STACK_SIZE
	.align		4
.L_15:
        /*0044*/ 	.byte	0x04, 0x1e
        /*0046*/ 	.short	(.L_17 - .L_16)
.L_16:
        /*0048*/ 	.word	0x00000000


	//----- nvinfo : EIATTR_CBANK_PARAM_SIZE
	.align		4
.L_17:
        /*004c*/ 	.byte	0x03, 0x19
        /*004e*/ 	.short	0x0010


	//----- nvinfo : EIATTR_PARAM_CBANK
	.align		4
        /*0050*/ 	.byte	0x04, 0x0a
        /*0052*/ 	.short	(.L_19 - .L_18)
	.align		4
.L_18:
        /*0054*/ 	.word	index@(.nv.constant0._Z22tile_rowsum_128_kernelPfS_)
        /*0058*/ 	.short	0x0380
        /*005a*/ 	.short	0x0010


	//----- nvinfo : EIATTR_SW_WAR
	.align		4
.L_19:
        /*005c*/ 	.byte	0x04, 0x36
        /*005e*/ 	.short	(.L_21 - .L_20)
.L_20:
        /*0060*/ 	.word	0x00000008
.L_21:


//--------------------- .nv.callgraph             --------------------------
	.section	.nv.callgraph,"",@"SHT_CUDA_CALLGRAPH"
	.align	4
	.sectionentsize	8
	.align		4
        /*0000*/ 	.word	0x00000000
	.align		4
        /*0004*/ 	.word	0xffffffff
	.align		4
        /*0008*/ 	.word	0x00000000
	.align		4
        /*000c*/ 	.word	0xfffffffe
	.align		4
        /*0010*/ 	.word	0x00000000
	.align		4
        /*0014*/ 	.word	0xfffffffd
	.align		4
        /*0018*/ 	.word	0x00000000
	.align		4
        /*001c*/ 	.word	0xfffffffc


//--------------------- .nv.constant4             --------------------------
	.section	.nv.constant4,"a",@progbits
	.align	8
	.align		8
.nv.constant4:
        /*0000*/ 	.dword	x
	.align		8
        /*0008*/ 	.dword	result


//--------------------- .text._Z22tile_rowsum_128_kernelPfS_ --------------------------
	.section	.text._Z22tile_rowsum_128_kernelPfS_,"ax",@progbits
	.align	128
        .global         _Z22tile_rowsum_128_kernelPfS_
        .type           _Z22tile_rowsum_128_kernelPfS_,@function
        .size           _Z22tile_rowsum_128_kernelPfS_,(.L_x_3 - _Z22tile_rowsum_128_kernelPfS_)
        .other          _Z22tile_rowsum_128_kernelPfS_,@"STO_CUDA_ENTRY STV_DEFAULT"
_Z22tile_rowsum_128_kernelPfS_:
.text._Z22tile_rowsum_128_kernelPfS_:
[----:B------:R-:W-:Y:S01]  /*0000*/  LDC R1, c[0x0][0x37c] ;  /* 0x0000df00ff017b82 */ /* 0x000fe20000000800 */
[----:B------:R-:W0:Y:S07]  /*0010*/  S2R R5, SR_TID.X ;  /* 0x0000000000057919 */ /* 0x000e2e0000002100 */
[----:B------:R-:W1:Y:S01]  /*0020*/  LDC R3, c[0x0][0x364] ;  /* 0x0000d900ff037b82 */ /* 0x000e620000000800 */
[----:B------:R-:W1:Y:S07]  /*0030*/  S2R R0, SR_TID.Y ;  /* 0x0000000000007919 */ /* 0x000e6e0000002200 */
[----:B------:R-:W0:Y:S08]  /*0040*/  S2UR UR5, SR_CTAID.X ;  /* 0x00000000000579c3 */ /* 0x000e300000002500 */
[----:B------:R-:W0:Y:S08]  /*0050*/  LDC R2, c[0x0][0x360] ;  /* 0x0000d800ff027b82 */ /* 0x000e300000000800 */
[----:B------:R-:W1:Y:S01]  /*0060*/  S2UR UR4, SR_CTAID.Y ;  /* 0x00000000000479c3 */ /* 0x000e620000002600 */
[----:B0-----:R-:W-:-:S05]  /*0070*/  IMAD R5, R2, UR5, R5 ;  /* 0x0000000502057c24 */ /* 0x001fca000f8e0205 */
[----:B------:R-:W-:Y:S01]  /*0080*/  ISETP.GT.AND P0, PT, R5, 0x7f, PT ;  /* 0x0000007f0500780c */ /* 0x000fe20003f04270 */
[----:B-1----:R-:W-:Y:S01]  /*0090*/  IMAD R0, R3, UR4, R0 ;  /* 0x0000000403007c24 */ /* 0x002fe2000f8e0200 */
[----:B------:R-:W0:Y:S04]  /*00a0*/  LDCU.64 UR4, c[0x0][0x358] ;  /* 0x00006b00ff0477ac */ /* 0x000e280008000a00 */
[----:B------:R-:W-:-:S13]  /*00b0*/  ISETP.GT.U32.OR P0, PT, R0, 0x7f, P0 ;  /* 0x0000007f0000780c */ /* 0x000fda0000704470 */
[----:B------:R-:W1:Y:S01]  /*00c0*/  @!P0 LDC.64 R6, c[0x0][0x380] ;  /* 0x0000e000ff068b82 */ /* 0x000e620000000a00 */
[----:B------:R-:W-:-:S05]  /*00d0*/  @!P0 LEA R3, R0, R5, 0x7 ;  /* 0x0000000500038211 */ /* 0x000fca00078e38ff */
[----:B-1----:R-:W-:Y:S02]  /*00e0*/  @!P0 IMAD.WIDE R6, R3, 0x4, R6 ;  /* 0x0000000403068825 */ /* 0x002fe400078e0206 */
[----:B------:R-:W1:Y:S04]  /*00f0*/  LDC.64 R2, c[0x4][RZ] ;  /* 0x01000000ff027b82 */ /* 0x000e680000000a00 */
[----:B0-----:R-:W2:Y:S01]  /*0100*/  @!P0 LDG.E R7, desc[UR4][R6.64] ;  /* 0x0000000406078981 */ /* 0x001ea2000c1e1900 */
[----:B------:R-:W-:Y:S01]  /*0110*/  ISETP.GT.U32.AND P2, PT, R0, 0x7f, PT ;  /* 0x0000007f0000780c */ /* 0x000fe20003f44070 */
[----:B------:R-:W-:Y:S01]  /*0120*/  BSSY.RECONVERGENT B0, `(.L_x_0) ;  /* 0x000010b000007945 */ /* 0x000fe20003800200 */
[C---:B------:R-:W-:Y:S02]  /*0130*/  ISETP.GT.AND P1, PT, R5.reuse, RZ, PT ;  /* 0x000000ff0500720c */ /* 0x040fe40003f24270 */
[----:B------:R-:W-:-:S02]  /*0140*/  ISETP.NE.OR P2, PT, R5, RZ, P2 ;  /* 0x000000ff0500720c */ /* 0x000fc40001745670 */
[C---:B------:R-:W-:Y:S01]  /*0150*/  ISETP.GT.U32.OR P1, PT, R0.reuse, 0x7f, P1 ;  /* 0x0000007f0000780c */ /* 0x040fe20000f24470 */
[----:B-1----:R-:W-:-:S04]  /*0160*/  IMAD.WIDE.U32 R2, R0, 0x200, R2 ;  /* 0x0000020000027825 */ /* 0x002fc800078e0002 */
[----:B------:R-:W-:-:S05]  /*0170*/  @!P0 IMAD.WIDE R8, R5, 0x4, R2 ;  /* 0x0000000405088825 */ /* 0x000fca00078e0202 */
[----:B--2---:R0:W-:Y:S01]  /*0180*/  @!P0 STG.E desc[UR4][R8.64], R7 ;  /* 0x0000000708008986 */ /* 0x0041e2000c101904 */
[----:B------:R-:W-:Y:S05]  /*0190*/  @P2 BRA `(.L_x_1) ;  /* 0x00000010000c2947 */ /* 0x000fea0003800000 */
[----:B0-----:R-:W2:Y:S04]  /*01a0*/  LDG.E R7, desc[UR4][R2.64] ;  /* 0x0000000402077981 */ /* 0x001ea8000c1e1900 */
[----:B------:R-:W3:Y:S04]  /*01b0*/  LDG.E R8, desc[UR4][R2.64+0x4] ;  /* 0x0000040402087981 */ /* 0x000ee8000c1e1900 */
[----:B------:R-:W4:Y:S04]  /*01c0*/  LDG.E R26, desc[UR4][R2.64+0x8] ;  /* 0x00000804021a7981 */ /* 0x000f28000c1e1900 */
[----:B------:R-:W5:Y:S04]  /*01d0*/  LDG.E R4, desc[UR4][R2.64+0xc] ;  /* 0x00000c0402047981 */ /* 0x000f68000c1e1900 */
        /* <DEDUP_REMOVED lines=17> */
[----:B------:R-:W5:Y:S01]  /*02f0*/  LDG.E R9, desc[UR4][R2.64+0x54] ;  /* 0x0000540402097981 */ /* 0x000f62000c1e1900 */
[----:B--2---:R-:W-:-:S04]  /*0300*/  FADD R7, RZ, R7 ;  /* 0x00000007ff077221 */ /* 0x004fc80000000000 */
[----:B---3--:R-:W-:Y:S02]  /*0310*/  FADD R7, R7, R8 ;  /* 0x0000000807077221 */ /* 0x008fe40000000000 */
[----:B------:R-:W2:Y:S02]  /*0320*/  LDG.E R8, desc[UR4][R2.64+0x58] ;  /* 0x0000580402087981 */ /* 0x000ea4000c1e1900 */
[----:B----4-:R-:W-:Y:S02]  /*0330*/  FADD R27, R7, R26 ;  /* 0x0000001a071b7221 */ /* 0x010fe40000000000 */
[----:B------:R-:W3:Y:S02]  /*0340*/  LDG.E R7, desc[UR4][R2.64+0x5c] ;  /* 0x00005c0402077981 */ /* 0x000ee4000c1e1900 */
[----:B-----5:R-:W-:Y:S02]  /*0350*/  FADD R26, R27, R4 ;  /* 0x000000041b1a7221 */ /* 0x020fe40000000000 */
[----:B------:R-:W4:Y:S02]  /*0360*/  LDG.E R4, desc[UR4][R2.64+0x60] ;  /* 0x0000600402047981 */ /* 0x000f24000c1e1900 */
[----:B------:R-:W-:-:S02]  /*0370*/  FADD R27, R26, R19 ;  /* 0x000000131a1b7221 */ /* 0x000fc40000000000 */
[----:B------:R-:W5:Y:S02]  /*0380*/  LDG.E R19, desc[UR4][R2.64+0x64] ;  /* 0x0000640402137981 */ /* 0x000f64000c1e1900 */
[----:B------:R-:W-:Y:S02]  /*0390*/  FADD R26, R27, R18 ;  /* 0x000000121b1a7221 */ /* 0x000fe40000000000 */
[----:B------:R-:W5:Y:S02]  /*03a0*/  LDG.E R18, desc[UR4][R2.64+0x68] ;  /* 0x0000680402127981 */ /* 0x000f64000c1e1900 */
[----:B------:R-:W-:Y:S02]  /*03b0*/  FADD R27, R26, R17 ;  /* 0x000000111a1b7221 */ /* 0x000fe40000000000 */
[----:B------:R-:W5:Y:S02]  /*03c0*/  LDG.E R17, desc[UR4][R2.64+0x6c] ;  /* 0x00006c0402117981 */ /* 0x000f64000c1e1900 */
        /* <DEDUP_REMOVED lines=30> */
[----:B--2---:R-:W-:-:S02]  /*05b0*/  FADD R26, R27, R8 ;  /* 0x000000081b1a7221 */ /* 0x004fc40000000000 */
[----:B------:R-:W2:Y:S02]  /*05c0*/  LDG.E R8, desc[UR4][R2.64+0xac] ;  /* 0x0000ac0402087981 */ /* 0x000ea4000c1e1900 */
[----:B---3--:R-:W-:Y:S02]  /*05d0*/  FADD R27, R26, R7 ;  /* 0x000000071a1b7221 */ /* 0x008fe40000000000 */
[----:B------:R-:W3:Y:S02]  /*05e0*/  LDG.E R7, desc[UR4][R2.64+0xb0] ;  /* 0x0000b00402077981 */ /* 0x000ee4000c1e1900 */
[----:B----4-:R-:W-:Y:S02]  /*05f0*/  FADD R26, R27, R4 ;  /* 0x000000041b1a7221 */ /* 0x010fe40000000000 */
[----:B------:R-:W4:Y:S02]  /*0600*/  LDG.E R4, desc[UR4][R2.64+0xb4] ;  /* 0x0000b40402047981 */ /* 0x000f24000c1e1900 */
[----:B-----5:R-:W-:-:S02]  /*0610*/  FADD R27, R26, R19 ;  /* 0x000000131a1b7221 */ /* 0x020fc40000000000 */
        /* <DEDUP_REMOVED lines=160> */
[----:B------:R-:W5:Y:S04]  /*1020*/  LDG.E R26, desc[UR4][R2.64+0x1f8] ;  /* 0x0001f804021a7981 */ /* 0x000f68000c1e1900 */
[----:B------:R0:W5:Y:S02]  /*1030*/  LDG.E R9, desc[UR4][R2.64+0x1fc] ;  /* 0x0001fc0402097981 */ /* 0x000164000c1e1900 */
[----:B0-----:R-:W0:Y:S02]  /*1040*/  LDC.64 R2, c[0x4][0x8] ;  /* 0x01000200ff027b82 */ /* 0x001e240000000a00 */
[----:B0-----:R-:W-:-:S04]  /*1050*/  IMAD.WIDE.U32 R2, R0, 0x4, R2 ;  /* 0x0000000400027825 */ /* 0x001fc800078e0002 */
[----:B--2---:R-:W-:-:S04]  /*1060*/  FADD R8, R27, R8 ;  /* 0x000000081b087221 */ /* 0x004fc80000000000 */
[----:B---3--:R-:W-:-:S04]  /*1070*/  FADD R7, R8, R7 ;  /* 0x0000000708077221 */ /* 0x008fc80000000000 */
[----:B----4-:R-:W-:-:S04]  /*1080*/  FADD R4, R7, R4 ;  /* 0x0000000407047221 */ /* 0x010fc80000000000 */
[----:B-----5:R-:W-:-:S04]  /*1090*/  FADD R19, R4, R19 ;  /* 0x0000001304137221 */ /* 0x020fc80000000000 */
[----:B------:R-:W-:-:S04]  /*10a0*/  FADD R18, R19, R18 ;  /* 0x0000001213127221 */ /* 0x000fc80000000000 */
        /* <DEDUP_REMOVED lines=16> */
[----:B------:R-:W-:-:S05]  /*11b0*/  FADD R9, R26, R9 ;  /* 0x000000091a097221 */ /* 0x000fca0000000000 */
[----:B------:R1:W-:Y:S02]  /*11c0*/  STG.E desc[UR4][R2.64], R9 ;  /* 0x0000000902007986 */ /* 0x0003e4000c101904 */
.L_x_1:
[----:B------:R-:W-:Y:S05]  /*11d0*/  BSYNC.RECONVERGENT B0 ;  /* 0x0000000000007941 */ /* 0x000fea0003800200 */
.L_x_0:
[----:B------:R-:W-:Y:S05]  /*11e0*/  @P1 EXIT ;  /* 0x000000000000194d */ /* 0x000fea0003800000 */
[----:B-1----:R-:W1:Y:S08]  /*11f0*/  LDC.64 R2, c[0x4][0x8] ;  /* 0x01000200ff027b82 */ /* 0x002e700000000a00 */
[----:B0-----:R-:W0:Y:S01]  /*1200*/  LDC.64 R6, c[0x0][0x388] ;  /* 0x0000e200ff067b82 */ /* 0x001e220000000a00 */
[----:B-1----:R-:W-:-:S04]  /*1210*/  IMAD.WIDE.U32 R2, R0, 0x4, R2 ;  /* 0x0000000400027825 */ /* 0x002fc800078e0002 */
[----:B------:R-:W-:-:S06]  /*1220*/  IMAD.WIDE R2, R5, 0x4, R2 ;  /* 0x0000000405027825 */ /* 0x000fcc00078e0202 */
[----:B------:R-:W2:Y:S01]  /*1230*/  LDG.E R3, desc[UR4][R2.64] ;  /* 0x0000000402037981 */ /* 0x000ea2000c1e1900 */
[----:B------:R-:W-:-:S05]  /*1240*/  IADD3 R5, PT, PT, R0, R5, RZ ;  /* 0x0000000500057210 */ /* 0x000fca0007ffe0ff */
[----:B0-----:R-:W-:-:S05]  /*1250*/  IMAD.WIDE R4, R5, 0x4, R6 ;  /* 0x0000000405047825 */ /* 0x001fca00078e0206 */
[----:B--2---:R-:W-:Y:S01]  /*1260*/  STG.E desc[UR4][R4.64], R3 ;  /* 0x0000000304007986 */ /* 0x004fe2000c101904 */
[----:B------:R-:W-:Y:S05]  /*1270*/  EXIT ;  /* 0x000000000000794d */ /* 0x000fea0003800000 */
.L_x_2:
[----:B------:R-:W-:-:S00]  /*1280*/  BRA `(.L_x_2) ;  /* 0xfffffffc00fc7947 */ /* 0x000fc0000383ffff */
[----:B------:R-:W-:-:S00]  /*1290*/  NOP ;  /* 0x0000000000007918 */ /* 0x000fc00000000000 */
        /* <DEDUP_REMOVED lines=14> */
.L_x_3:


//--------------------- .nv.shared.reserved.0     --------------------------
	.section	.nv.shared.reserved.0,"aw",@nobits
	.weak		__nv_reservedSMEM_offset_0_alias
	.size		__nv_reservedSMEM_offset_0_alias, 0, 64
	.other		__nv_reservedSMEM_offset_0_alias,@"STO_CUDA_RESERVED_SHARED STV_DEFAULT"
__nv_reservedSMEM_offset_0_alias:
	.zero		0
	.zero		64


//--------------------- .nv.global                --------------------------
	.section	.nv.global,"aw",@nobits
	.align	4
.nv.global:
	.type		result,@object
	.size		result,(x - result)
result:
	.zero		512
	.type		x,@object
	.size		x,(.L_0 - x)
x:
	.zero		65536
.L_0:


//--------------------- .nv.constant0._Z22tile_rowsum_128_kernelPfS_ --------------------------
	.section	.nv.constant0._Z22tile_rowsum_128_kernelPfS_,"a",@progbits
	.sectionflags	@""
	.align	4
.nv.constant0._Z22tile_rowsum_128_kernelPfS_:
	.zero		912


//--------------------- SYMBOLS --------------------------

	.type		.nv.reservedSmem.offset0,@object
	.size		.nv.reservedSmem.offset0,0x4
